//
// Generated by NVIDIA NVVM Compiler
//
// Compiler Build ID: CL-36424714
// Cuda compilation tools, release 13.0, V13.0.88
// Based on NVVM 20.0.0
//

.version 9.0
.target sm_100
.address_size 64

	// .globl	_Z15jacobi_stopTestiPPPdS1_S1_iS_

.visible .entry _Z15jacobi_stopTestiPPPdS1_S1_iS_(
	.param .u32 _Z15jacobi_stopTestiPPPdS1_S1_iS__param_0,
	.param .u64 .ptr .align 1 _Z15jacobi_stopTestiPPPdS1_S1_iS__param_1,
	.param .u64 .ptr .align 1 _Z15jacobi_stopTestiPPPdS1_S1_iS__param_2,
	.param .u64 .ptr .align 1 _Z15jacobi_stopTestiPPPdS1_S1_iS__param_3,
	.param .u32 _Z15jacobi_stopTestiPPPdS1_S1_iS__param_4,
	.param .u64 .ptr .align 1 _Z15jacobi_stopTestiPPPdS1_S1_iS__param_5
)
{
	.reg .pred 	%p<10>;
	.reg .b32 	%r<24>;
	.reg .b64 	%rd<53>;
	.reg .b64 	%fd<25>;

	ld.param.u32 	%r5, [_Z15jacobi_stopTestiPPPdS1_S1_iS__param_0];
	ld.param.u64 	%rd1, [_Z15jacobi_stopTestiPPPdS1_S1_iS__param_1];
	ld.param.u64 	%rd2, [_Z15jacobi_stopTestiPPPdS1_S1_iS__param_2];
	ld.param.u64 	%rd3, [_Z15jacobi_stopTestiPPPdS1_S1_iS__param_3];
	ld.param.u64 	%rd4, [_Z15jacobi_stopTestiPPPdS1_S1_iS__param_5];
	mov.u32 	%r6, %ctaid.x;
	mov.u32 	%r7, %ntid.x;
	mov.u32 	%r8, %tid.x;
	mad.lo.s32 	%r9, %r6, %r7, %r8;
	mov.u32 	%r10, %ctaid.y;
	mov.u32 	%r11, %ntid.y;
	mov.u32 	%r12, %tid.y;
	mad.lo.s32 	%r13, %r10, %r11, %r12;
	mov.u32 	%r14, %ctaid.z;
	mov.u32 	%r15, %ntid.z;
	mov.u32 	%r16, %tid.z;
	mad.lo.s32 	%r17, %r14, %r15, %r16;
	setp.lt.s32 	%p1, %r9, 1;
	setp.eq.s32 	%p2, %r13, 0;
	setp.eq.s32 	%p3, %r17, 0;
	or.pred  	%p4, %p2, %p3;
	or.pred  	%p5, %p4, %p1;
	add.s32 	%r18, %r5, -1;
	setp.ge.s32 	%p6, %r9, %r18;
	or.pred  	%p7, %p5, %p6;
	max.s32 	%r19, %r13, %r17;
	setp.ge.s32 	%p8, %r19, %r18;
	mov.f64 	%fd24, 0d0000000000000000;
	or.pred  	%p9, %p7, %p8;
	@%p9 bra 	$L__BB0_2;
	cvta.to.global.u64 	%rd5, %rd2;
	cvta.to.global.u64 	%rd6, %rd3;
	cvta.to.global.u64 	%rd7, %rd1;
	add.s32 	%r20, %r9, -1;
	mul.wide.u32 	%rd8, %r20, 8;
	add.s64 	%rd9, %rd5, %rd8;
	ld.global.u64 	%rd10, [%rd9];
	mul.wide.u32 	%rd11, %r13, 8;
	add.s64 	%rd12, %rd10, %rd11;
	ld.u64 	%rd13, [%rd12];
	mul.wide.u32 	%rd14, %r17, 8;
	add.s64 	%rd15, %rd13, %rd14;
	ld.f64 	%fd4, [%rd15];
	mul.wide.u32 	%rd16, %r9, 8;
	add.s64 	%rd17, %rd5, %rd16;
	ld.global.u64 	%rd18, [%rd17+8];
	add.s64 	%rd19, %rd18, %rd11;
	ld.u64 	%rd20, [%rd19];
	add.s64 	%rd21, %rd20, %rd14;
	ld.f64 	%fd5, [%rd21];
	add.f64 	%fd6, %fd4, %fd5;
	ld.global.u64 	%rd22, [%rd17];
	add.s32 	%r21, %r13, -1;
	mul.wide.u32 	%rd23, %r21, 8;
	add.s64 	%rd24, %rd22, %rd23;
	ld.u64 	%rd25, [%rd24];
	add.s64 	%rd26, %rd25, %rd14;
	ld.f64 	%fd7, [%rd26];
	add.f64 	%fd8, %fd6, %fd7;
	add.s64 	%rd27, %rd22, %rd11;
	ld.u64 	%rd28, [%rd27+8];
	add.s64 	%rd29, %rd28, %rd14;
	ld.f64 	%fd9, [%rd29];
	add.f64 	%fd10, %fd8, %fd9;
	ld.u64 	%rd30, [%rd27];
	add.s32 	%r22, %r17, -1;
	mul.wide.u32 	%rd31, %r22, 8;
	add.s64 	%rd32, %rd30, %rd31;
	ld.f64 	%fd11, [%rd32];
	add.f64 	%fd12, %fd10, %fd11;
	add.s64 	%rd33, %rd30, %rd14;
	ld.f64 	%fd13, [%rd33+8];
	add.f64 	%fd14, %fd12, %fd13;
	mul.lo.s32 	%r23, %r5, %r5;
	cvt.rn.f64.u32 	%fd15, %r23;
	rcp.rn.f64 	%fd16, %fd15;
	add.s64 	%rd34, %rd6, %rd16;
	ld.global.u64 	%rd35, [%rd34];
	add.s64 	%rd36, %rd35, %rd11;
	ld.u64 	%rd37, [%rd36];
	add.s64 	%rd38, %rd37, %rd14;
	ld.f64 	%fd17, [%rd38];
	fma.rn.f64 	%fd18, %fd16, %fd17, %fd14;
	mul.f64 	%fd19, %fd18, 0d3FC5555555555555;
	add.s64 	%rd39, %rd7, %rd16;
	ld.global.u64 	%rd40, [%rd39];
	add.s64 	%rd41, %rd40, %rd11;
	ld.u64 	%rd42, [%rd41];
	add.s64 	%rd43, %rd42, %rd14;
	st.f64 	[%rd43], %fd19;
	ld.global.u64 	%rd44, [%rd39];
	add.s64 	%rd45, %rd44, %rd11;
	ld.u64 	%rd46, [%rd45];
	add.s64 	%rd47, %rd46, %rd14;
	ld.f64 	%fd20, [%rd47];
	ld.global.u64 	%rd48, [%rd17];
	add.s64 	%rd49, %rd48, %rd11;
	ld.u64 	%rd50, [%rd49];
	add.s64 	%rd51, %rd50, %rd14;
	ld.f64 	%fd21, [%rd51];
	sub.f64 	%fd22, %fd20, %fd21;
	mul.f64 	%fd24, %fd22, %fd22;
$L__BB0_2:
	cvta.to.global.u64 	%rd52, %rd4;
	atom.global.add.f64 	%fd23, [%rd52], %fd24;
	ret;

}


// ===== COMPILED SASS (sm_100) =====

	.target	sm_100

	.elftype	@"ET_EXEC"


//--------------------- .note.nv.tkinfo           --------------------------
	.section	.note.nv.tkinfo,"",@"SHT_NOTE"
	.sectionflags	@"SHF_NOTE_NV_TKINFO"
	.tkinfo
        /*0018*/ 	.word	0x00000002
        /*0030*/ 	.string	""
        /*0030*/ 	.string	"ptxas"
        /*0030*/ 	.string	"Cuda compilation tools, release 13.0, V13.0.88"
        /*0030*/ 	.string	"Build cuda_13.0.r13.0/compiler.36424714_0"
        /*0030*/ 	.string	"-arch sm_100 -m 64 "



//--------------------- .note.nv.cuinfo           --------------------------
	.section	.note.nv.cuinfo,"",@"SHT_NOTE"
	.sectionflags	@"SHF_NOTE_NV_CUINFO"
        /*0018*/ 	.short	0x0002
        /*001a*/ 	.short	0x0064
        /*001c*/ 	.short	0x0082
	.zero		2


//--------------------- .nv.info                  --------------------------
	.section	.nv.info,"",@"SHT_CUDA_INFO"
	.align	4


	//----- nvinfo : EIATTR_REGCOUNT
	.align		4
        /*0000*/ 	.byte	0x04, 0x2f
        /*0002*/ 	.short	(.L_1 - .L_0)
	.align		4
.L_0:
        /*0004*/ 	.word	index@(_Z15jacobi_stopTestiPPPdS1_S1_iS_)
        /*0008*/ 	.word	0x0000001a


	//----- nvinfo : EIATTR_FRAME_SIZE
	.align		4
.L_1:
        /*000c*/ 	.byte	0x04, 0x11
        /*000e*/ 	.short	(.L_3 - .L_2)
	.align		4
.L_2:
        /*0010*/ 	.word	index@($__internal_0_$__cuda_sm20_dblrcp_rn_slowpath_v3)
        /*0014*/ 	.word	0x00000000


	//----- nvinfo : EIATTR_FRAME_SIZE
	.align		4
.L_3:
        /*0018*/ 	.byte	0x04, 0x11
        /*001a*/ 	.short	(.L_5 - .L_4)
	.align		4
.L_4:
        /*001c*/ 	.word	index@(_Z15jacobi_stopTestiPPPdS1_S1_iS_)
        /*0020*/ 	.word	0x00000000


	//----- nvinfo : EIATTR_MIN_STACK_SIZE
	.align		4
.L_5:
        /*0024*/ 	.byte	0x04, 0x12
        /*0026*/ 	.short	(.L_7 - .L_6)
	.align		4
.L_6:
        /*0028*/ 	.word	index@(_Z15jacobi_stopTestiPPPdS1_S1_iS_)
        /*002c*/ 	.word	0x00000000
.L_7:


//--------------------- .nv.compat                --------------------------
	.section	.nv.compat,"",@"SHT_CUDA_COMPAT_INFO"
	.align	4
        /*0000*/ 	.byte	0x02, 0x09, 0x00, 0x00, 0x02, 0x02, 0x01, 0x00, 0x02, 0x05, 0x05, 0x00, 0x03, 0x07, 0x01, 0x01
        /*0010*/ 	.byte	0x02, 0x03, 0x00, 0x00, 0x02, 0x06, 0x01, 0x00, 0x04, 0x0b, 0x08, 0x00, 0x01, 0x00, 0x00, 0x00
        /*0020*/ 	.byte	0x00, 0x00, 0x00, 0x00


//--------------------- .nv.info._Z15jacobi_stopTestiPPPdS1_S1_iS_ --------------------------
	.section	.nv.info._Z15jacobi_stopTestiPPPdS1_S1_iS_,"",@"SHT_CUDA_INFO"
	.sectionflags	@""
	.align	4


	//----- nvinfo : EIATTR_CUDA_API_VERSION
	.align		4
        /*0000*/ 	.byte	0x04, 0x37
        /*0002*/ 	.short	(.L_9 - .L_8)
.L_8:
        /*0004*/ 	.word	0x00000082


	//----- nvinfo : EIATTR_KPARAM_INFO
	.align		4
.L_9:
        /*0008*/ 	.byte	0x04, 0x17
        /*000a*/ 	.short	(.L_11 - .L_10)
.L_10:
        /*000c*/ 	.word	0x00000000
        /*0010*/ 	.short	0x0005
        /*0012*/ 	.short	0x0028
        /*0014*/ 	.byte	0x00, 0xf5, 0x21, 0x00


	//----- nvinfo : EIATTR_KPARAM_INFO
	.align		4
.L_11:
        /*0018*/ 	.byte	0x04, 0x17
        /*001a*/ 	.short	(.L_13 - .L_12)
.L_12:
        /*001c*/ 	.word	0x00000000
        /*0020*/ 	.short	0x0004
        /*0022*/ 	.short	0x0020
        /*0024*/ 	.byte	0x00, 0xf0, 0x11, 0x00


	//----- nvinfo : EIATTR_KPARAM_INFO
	.align		4
.L_13:
        /*0028*/ 	.byte	0x04, 0x17
        /*002a*/ 	.short	(.L_15 - .L_14)
.L_14:
        /*002c*/ 	.word	0x00000000
        /*0030*/ 	.short	0x0003
        /*0032*/ 	.short	0x0018
        /*0034*/ 	.byte	0x00, 0xf5, 0x21, 0x00


	//----- nvinfo : EIATTR_KPARAM_INFO
	.align		4
.L_15:
        /*0038*/ 	.byte	0x04, 0x17
        /*003a*/ 	.short	(.L_17 - .L_16)
.L_16:
        /*003c*/ 	.word	0x00000000
        /*0040*/ 	.short	0x0002
        /*0042*/ 	.short	0x0010
        /*0044*/ 	.byte	0x00, 0xf5, 0x21, 0x00


	//----- nvinfo : EIATTR_KPARAM_INFO
	.align		4
.L_17:
        /*0048*/ 	.byte	0x04, 0x17
        /*004a*/ 	.short	(.L_19 - .L_18)
.L_18:
        /*004c*/ 	.word	0x00000000
        /*0050*/ 	.short	0x0001
        /*0052*/ 	.short	0x0008
        /*0054*/ 	.byte	0x00, 0xf5, 0x21, 0x00


	//----- nvinfo : EIATTR_KPARAM_INFO
	.align		4
.L_19:
        /*0058*/ 	.byte	0x04, 0x17
        /*005a*/ 	.short	(.L_21 - .L_20)
.L_20:
        /*005c*/ 	.word	0x00000000
        /*0060*/ 	.short	0x0000
        /*0062*/ 	.short	0x0000
        /*0064*/ 	.byte	0x00, 0xf0, 0x11, 0x00


	//----- nvinfo : EIATTR_SPARSE_MMA_MASK
	.align		4
.L_21:
        /*0068*/ 	.byte	0x03, 0x50
        /*006a*/ 	.short	0x0000


	//----- nvinfo : EIATTR_MAXREG_COUNT
	.align		4
        /*006c*/ 	.byte	0x03, 0x1b
        /*006e*/ 	.short	0x00ff


	//----- nvinfo : EIATTR_MERCURY_ISA_VERSION
	.align		4
        /*0070*/ 	.byte	0x03, 0x5f
        /*0072*/ 	.short	0x0101


	//----- nvinfo : EIATTR_VRC_CTA_INIT_COUNT
	.align		4
        /*0074*/ 	.byte	0x02, 0x4a
	.zero		1
	.zero		1


	//----- nvinfo : EIATTR_EXIT_INSTR_OFFSETS
	.align		4
        /*0078*/ 	.byte	0x04, 0x1c
        /*007a*/ 	.short	(.L_23 - .L_22)


	//   ....[0]....
.L_22:
        /*007c*/ 	.word	0x000006c0


	//----- nvinfo : EIATTR_CRS_STACK_SIZE
	.align		4
.L_23:
        /*0080*/ 	.byte	0x04, 0x1e
        /*0082*/ 	.short	(.L_25 - .L_24)
.L_24:
        /*0084*/ 	.word	0x00000000


	//----- nvinfo : EIATTR_CBANK_PARAM_SIZE
	.align		4
.L_25:
        /*0088*/ 	.byte	0x03, 0x19
        /*008a*/ 	.short	0x0030


	//----- nvinfo : EIATTR_PARAM_CBANK
	.align		4
        /*008c*/ 	.byte	0x04, 0x0a
        /*008e*/ 	.short	(.L_27 - .L_26)
	.align		4
.L_26:
        /*0090*/ 	.word	index@(.nv.constant0._Z15jacobi_stopTestiPPPdS1_S1_iS_)
        /*0094*/ 	.short	0x0380
        /*0096*/ 	.short	0x0030


	//----- nvinfo : EIATTR_SW_WAR
	.align		4
.L_27:
        /*0098*/ 	.byte	0x04, 0x36
        /*009a*/ 	.short	(.L_29 - .L_28)
.L_28:
        /*009c*/ 	.word	0x00000008
.L_29:


//--------------------- .nv.callgraph             --------------------------
	.section	.nv.callgraph,"",@"SHT_CUDA_CALLGRAPH"
	.align	4
	.sectionentsize	8
	.align		4
        /*0000*/ 	.word	0x00000000
	.align		4
        /*0004*/ 	.word	0xffffffff
	.align		4
        /*0008*/ 	.word	0x00000000
	.align		4
        /*000c*/ 	.word	0xfffffffe
	.align		4
        /*0010*/ 	.word	0x00000000
	.align		4
        /*0014*/ 	.word	0xfffffffd
	.align		4
        /*0018*/ 	.word	0x00000000
	.align		4
        /*001c*/ 	.word	0xfffffffc


//--------------------- .text._Z15jacobi_stopTestiPPPdS1_S1_iS_ --------------------------
	.section	.text._Z15jacobi_stopTestiPPPdS1_S1_iS_,"ax",@progbits
	.align	128
        .global         _Z15jacobi_stopTestiPPPdS1_S1_iS_
        .type           _Z15jacobi_stopTestiPPPdS1_S1_iS_,@function
        .size           _Z15jacobi_stopTestiPPPdS1_S1_iS_,(.L_x_7 - _Z15jacobi_stopTestiPPPdS1_S1_iS_)
        .other          _Z15jacobi_stopTestiPPPdS1_S1_iS_,@"STO_CUDA_ENTRY STV_DEFAULT"
_Z15jacobi_stopTestiPPPdS1_S1_iS_:
.text._Z15jacobi_stopTestiPPPdS1_S1_iS_:
[----:B------:R-:W-:Y:S01]  /*0000*/  LDC R1, c[0x0][0x37c] ;  /* 0x0000df00ff017b82 */ /* 0x000fe20000000800 */
[----:B------:R-:W0:Y:S07]  /*0010*/  S2R R2, SR_TID.Z ;  /* 0x0000000000027919 */ /* 0x000e2e0000002300 */
[----:B------:R-:W1:Y:S01]  /*0020*/  LDC R0, c[0x0][0x360] ;  /* 0x0000d800ff007b82 */ /* 0x000e620000000800 */
[----:B------:R-:W2:Y:S01]  /*0030*/  LDCU UR8, c[0x0][0x380] ;  /* 0x00007000ff0877ac */ /* 0x000ea20008000800 */
[----:B------:R-:W-:Y:S01]  /*0040*/  BSSY.RECONVERGENT B0, `(.L_x_0) ;  /* 0x0000065000007945 */ /* 0x000fe20003800200 */
[----:B------:R-:W3:Y:S01]  /*0050*/  S2R R5, SR_TID.Y ;  /* 0x0000000000057919 */ /* 0x000ee20000002200 */
[----:B------:R-:W1:Y:S04]  /*0060*/  S2R R3, SR_TID.X ;  /* 0x0000000000037919 */ /* 0x000e680000002100 */
[----:B------:R-:W3:Y:S08]  /*0070*/  LDC R8, c[0x0][0x364] ;  /* 0x0000d900ff087b82 */ /* 0x000ef00000000800 */
[----:B------:R-:W0:Y:S08]  /*0080*/  S2UR UR6, SR_CTAID.Z ;  /* 0x00000000000679c3 */ /* 0x000e300000002700 */
[----:B------:R-:W0:Y:S08]  /*0090*/  LDC R9, c[0x0][0x368] ;  /* 0x0000da00ff097b82 */ /* 0x000e300000000800 */
[----:B------:R-:W3:Y:S08]  /*00a0*/  S2UR UR5, SR_CTAID.Y ;  /* 0x00000000000579c3 */ /* 0x000ef00000002600 */
[----:B------:R-:W1:Y:S01]  /*00b0*/  S2UR UR4, SR_CTAID.X ;  /* 0x00000000000479c3 */ /* 0x000e620000002500 */
[----:B0-----:R-:W-:Y:S01]  /*00c0*/  IMAD R9, R9, UR6, R2 ;  /* 0x0000000609097c24 */ /* 0x001fe2000f8e0202 */
[----:B------:R-:W0:Y:S04]  /*00d0*/  LDCU.64 UR6, c[0x0][0x358] ;  /* 0x00006b00ff0677ac */ /* 0x000e280008000a00 */
[----:B------:R-:W-:Y:S01]  /*00e0*/  ISETP.NE.AND P0, PT, R9, RZ, PT ;  /* 0x000000ff0900720c */ /* 0x000fe20003f05270 */
[----:B---3--:R-:W-:Y:S01]  /*00f0*/  IMAD R8, R8, UR5, R5 ;  /* 0x0000000508087c24 */ /* 0x008fe2000f8e0205 */
[----:B------:R-:W-:-:S04]  /*0100*/  CS2R R4, SRZ ;  /* 0x0000000000047805 */ /* 0x000fc8000001ff00 */
[C---:B------:R-:W-:Y:S02]  /*0110*/  ISETP.EQ.OR P0, PT, R8.reuse, RZ, !P0 ;  /* 0x000000ff0800720c */ /* 0x040fe40004702670 */
[----:B------:R-:W-:Y:S01]  /*0120*/  VIMNMX R2, PT, PT, R8, R9, !PT ;  /* 0x0000000908027248 */ /* 0x000fe20007fe0100 */
[----:B-1----:R-:W-:Y:S01]  /*0130*/  IMAD R0, R0, UR4, R3 ;  /* 0x0000000400007c24 */ /* 0x002fe2000f8e0203 */
[----:B--2---:R-:W-:-:S04]  /*0140*/  UIADD3 UR4, UPT, UPT, UR8, -0x1, URZ ;  /* 0xffffffff08047890 */ /* 0x004fc8000fffe0ff */
[----:B------:R-:W-:-:S04]  /*0150*/  ISETP.LT.OR P0, PT, R0, 0x1, P0 ;  /* 0x000000010000780c */ /* 0x000fc80000701670 */
[----:B------:R-:W-:-:S04]  /*0160*/  ISETP.GE.OR P0, PT, R0, UR4, P0 ;  /* 0x0000000400007c0c */ /* 0x000fc80008706670 */
[----:B------:R-:W-:-:S13]  /*0170*/  ISETP.GE.OR P0, PT, R2, UR4, P0 ;  /* 0x0000000402007c0c */ /* 0x000fda0008706670 */
[----:B0-----:R-:W-:Y:S05]  /*0180*/  @P0 BRA `(.L_x_1) ;  /* 0x0000000400400947 */ /* 0x001fea0003800000 */
[----:B------:R-:W0:Y:S01]  /*0190*/  LDC.64 R2, c[0x0][0x390] ;  /* 0x0000e400ff027b82 */ /* 0x000e220000000a00 */
[----:B------:R-:W-:-:S05]  /*01a0*/  IADD3 R5, PT, PT, R0, -0x1, RZ ;  /* 0xffffffff00057810 */ /* 0x000fca0007ffe0ff */
[----:B0-----:R-:W-:-:S04]  /*01b0*/  IMAD.WIDE.U32 R4, R5, 0x8, R2 ;  /* 0x0000000805047825 */ /* 0x001fc800078e0002 */
[----:B------:R-:W-:Y:S02]  /*01c0*/  IMAD.WIDE.U32 R2, R0, 0x8, R2 ;  /* 0x0000000800027825 */ /* 0x000fe400078e0002 */
[----:B------:R-:W2:Y:S04]  /*01d0*/  LDG.E.64 R4, desc[UR6][R4.64] ;  /* 0x0000000604047981 */ /* 0x000ea8000c1e1b00 */
[----:B------:R-:W3:Y:S04]  /*01e0*/  LDG.E.64 R6, desc[UR6][R2.64+0x8] ;  /* 0x0000080602067981 */ /* 0x000ee8000c1e1b00 */
[----:B------:R-:W4:Y:S01]  /*01f0*/  LDG.E.64 R10, desc[UR6][R2.64] ;  /* 0x00000006020a7981 */ /* 0x000f22000c1e1b00 */
[C---:B------:R-:W-:Y:S01]  /*0200*/  IADD3 R21, PT, PT, R8.reuse, -0x1, RZ ;  /* 0xffffffff08157810 */ /* 0x040fe20007ffe0ff */
[----:B--2---:R-:W-:-:S04]  /*0210*/  IMAD.WIDE.U32 R16, R8, 0x8, R4 ;  /* 0x0000000808107825 */ /* 0x004fc800078e0004 */
[----:B---3--:R-:W-:Y:S02]  /*0220*/  IMAD.WIDE.U32 R18, R8, 0x8, R6 ;  /* 0x0000000808127825 */ /* 0x008fe400078e0006 */
[----:B------:R-:W2:Y:S04]  /*0230*/  LD.E.64 R16, desc[UR6][R16.64] ;  /* 0x0000000610107980 */ /* 0x000ea8000c101b00 */
[----:B------:R-:W3:Y:S01]  /*0240*/  LD.E.64 R18, desc[UR6][R18.64] ;  /* 0x0000000612127980 */ /* 0x000ee2000c101b00 */
[----:B----4-:R-:W-:-:S05]  /*0250*/  IMAD.WIDE.U32 R20, R21, 0x8, R10 ;  /* 0x0000000815147825 */ /* 0x010fca00078e000a */
[----:B------:R-:W4:Y:S01]  /*0260*/  LD.E.64 R12, desc[UR6][R20.64] ;  /* 0x00000006140c7980 */ /* 0x000f22000c101b00 */
[----:B------:R-:W-:-:S05]  /*0270*/  IMAD.WIDE.U32 R22, R8, 0x8, R10 ;  /* 0x0000000808167825 */ /* 0x000fca00078e000a */
[----:B------:R-:W5:Y:S04]  /*0280*/  LD.E.64 R14, desc[UR6][R22.64+0x8] ;  /* 0x00000806160e7980 */ /* 0x000f68000c101b00 */
[----:B------:R-:W5:Y:S01]  /*0290*/  LD.E.64 R10, desc[UR6][R22.64] ;  /* 0x00000006160a7980 */ /* 0x000f62000c101b00 */
[----:B------:R-:W-:Y:S01]  /*02a0*/  UIMAD UR4, UR8, UR8, URZ ;  /* 0x00000008080472a4 */ /* 0x000fe2000f8e02ff */
[----:B--2---:R-:W-:-:S04]  /*02b0*/  IMAD.WIDE.U32 R6, R9, 0x8, R16 ;  /* 0x0000000809067825 */ /* 0x004fc800078e0010 */
[C---:B---3--:R-:W-:Y:S02]  /*02c0*/  IMAD.WIDE.U32 R4, R9.reuse, 0x8, R18 ;  /* 0x0000000809047825 */ /* 0x048fe400078e0012 */
[----:B------:R-:W2:Y:S04]  /*02d0*/  LD.E.64 R6, desc[UR6][R6.64] ;  /* 0x0000000606067980 */ /* 0x000ea8000c101b00 */
[----:B------:R-:W2:Y:S01]  /*02e0*/  LD.E.64 R4, desc[UR6][R4.64] ;  /* 0x0000000604047980 */ /* 0x000ea2000c101b00 */
[C---:B----4-:R-:W-:Y:S01]  /*02f0*/  IMAD.WIDE.U32 R12, R9.reuse, 0x8, R12 ;  /* 0x00000008090c7825 */ /* 0x050fe200078e000c */
[----:B------:R-:W-:-:S05]  /*0300*/  IADD3 R19, PT, PT, R9, -0x1, RZ ;  /* 0xffffffff09137810 */ /* 0x000fca0007ffe0ff */
[----:B------:R-:W3:Y:S01]  /*0310*/  LD.E.64 R12, desc[UR6][R12.64] ;  /* 0x000000060c0c7980 */ /* 0x000ee2000c101b00 */
[----:B-----5:R-:W-:-:S04]  /*0320*/  IMAD.WIDE.U32 R16, R9, 0x8, R14 ;  /* 0x0000000809107825 */ /* 0x020fc800078e000e */
[--C-:B------:R-:W-:Y:S02]  /*0330*/  IMAD.WIDE.U32 R18, R19, 0x8, R10.reuse ;  /* 0x0000000813127825 */ /* 0x100fe400078e000a */
[----:B------:R-:W4:Y:S02]  /*0340*/  LD.E.64 R16, desc[UR6][R16.64] ;  /* 0x0000000610107980 */ /* 0x000f24000c101b00 */
[----:B------:R-:W-:Y:S02]  /*0350*/  IMAD.WIDE.U32 R14, R9, 0x8, R10 ;  /* 0x00000008090e7825 */ /* 0x000fe400078e000a */
[----:B------:R-:W5:Y:S04]  /*0360*/  LD.E.64 R18, desc[UR6][R18.64] ;  /* 0x0000000612127980 */ /* 0x000f68000c101b00 */
[----:B------:R-:W5:Y:S01]  /*0370*/  LD.E.64 R14, desc[UR6][R14.64+0x8] ;  /* 0x000008060e0e7980 */ /* 0x000f62000c101b00 */
[----:B------:R-:W0:Y:S08]  /*0380*/  I2F.F64.U32 R10, UR4 ;  /* 0x00000004000a7d12 */ /* 0x000e300008201800 */
[----:B0-----:R-:W0:Y:S01]  /*0390*/  MUFU.RCP64H R21, R11 ;  /* 0x0000000b00157308 */ /* 0x001e220000001800 */
[----:B------:R-:W-:-:S04]  /*03a0*/  IADD3 R20, PT, PT, R11, 0x300402, RZ ;  /* 0x003004020b147810 */ /* 0x000fc80007ffe0ff */
[----:B------:R-:W-:Y:S02]  /*03b0*/  FSETP.GEU.AND P0, PT, |R20|, 5.8789094863358348022e-39, PT ;  /* 0x004004021400780b */ /* 0x000fe40003f0e200 */
[----:B0-----:R-:W-:-:S08]  /*03c0*/  DFMA R22, -R10, R20, 1 ;  /* 0x3ff000000a16742b */ /* 0x001fd00000000114 */
[----:B------:R-:W-:-:S08]  /*03d0*/  DFMA R22, R22, R22, R22 ;  /* 0x000000161616722b */ /* 0x000fd00000000016 */
[----:B------:R-:W-:Y:S02]  /*03e0*/  DFMA R22, R20, R22, R20 ;  /* 0x000000161416722b */ /* 0x000fe40000000014 */
[----:B--2---:R-:W-:-:S06]  /*03f0*/  DADD R4, R6, R4 ;  /* 0x0000000006047229 */ /* 0x004fcc0000000004 */
[----:B------:R-:W-:Y:S02]  /*0400*/  DFMA R6, -R10, R22, 1 ;  /* 0x3ff000000a06742b */ /* 0x000fe40000000116 */
[----:B---3--:R-:W-:-:S08]  /*0410*/  DADD R4, R4, R12 ;  /* 0x0000000004047229 */ /* 0x008fd0000000000c */
[----:B----4-:R-:W-:-:S08]  /*0420*/  DADD R4, R4, R16 ;  /* 0x0000000004047229 */ /* 0x010fd00000000010 */
[----:B-----5:R-:W-:Y:S02]  /*0430*/  DADD R18, R4, R18 ;  /* 0x0000000004127229 */ /* 0x020fe40000000012 */
[----:B------:R-:W-:-:S06]  /*0440*/  DFMA R4, R22, R6, R22 ;  /* 0x000000061604722b */ /* 0x000fcc0000000016 */
[----:B------:R-:W-:Y:S01]  /*0450*/  DADD R14, R18, R14 ;  /* 0x00000000120e7229 */ /* 0x000fe2000000000e */
[----:B------:R-:W-:Y:S10]  /*0460*/  @P0 BRA `(.L_x_2) ;  /* 0x0000000000100947 */ /* 0x000ff40003800000 */
[----:B------:R-:W-:Y:S02]  /*0470*/  LOP3.LUT R4, R11, 0x7fffffff, RZ, 0xc0, !PT ;  /* 0x7fffffff0b047812 */ /* 0x000fe400078ec0ff */
[----:B------:R-:W-:-:S03]  /*0480*/  MOV R6, 0x4b0 ;  /* 0x000004b000067802 */ /* 0x000fc60000000f00 */
[----:B------:R-:W-:-:S07]  /*0490*/  VIADD R12, R4, 0xfff00000 ;  /* 0xfff00000040c7836 */ /* 0x000fce0000000000 */
[----:B------:R-:W-:Y:S05]  /*04a0*/  CALL.REL.NOINC `($__internal_0_$__cuda_sm20_dblrcp_rn_slowpath_v3) ;  /* 0x0000000000887944 */ /* 0x000fea0003c00000 */
.L_x_2:
[----:B------:R-:W0:Y:S08]  /*04b0*/  LDC.64 R10, c[0x0][0x398] ;  /* 0x0000e600ff0a7b82 */ /* 0x000e300000000a00 */
[----:B------:R-:W1:Y:S01]  /*04c0*/  LDC.64 R6, c[0x0][0x388] ;  /* 0x0000e200ff067b82 */ /* 0x000e620000000a00 */
[----:B0-----:R-:W-:-:S06]  /*04d0*/  IMAD.WIDE.U32 R10, R0, 0x8, R10 ;  /* 0x00000008000a7825 */ /* 0x001fcc00078e000a */
[----:B------:R-:W2:Y:S01]  /*04e0*/  LDG.E.64 R10, desc[UR6][R10.64] ;  /* 0x000000060a0a7981 */ /* 0x000ea2000c1e1b00 */
[----:B-1----:R-:W-:-:S05]  /*04f0*/  IMAD.WIDE.U32 R6, R0, 0x8, R6 ;  /* 0x0000000800067825 */ /* 0x002fca00078e0006 */
[----:B------:R-:W3:Y:S01]  /*0500*/  LDG.E.64 R18, desc[UR6][R6.64] ;  /* 0x0000000606127981 */ /* 0x000ee2000c1e1b00 */
[----:B--2---:R-:W-:-:S06]  /*0510*/  IMAD.WIDE.U32 R12, R8, 0x8, R10 ;  /* 0x00000008080c7825 */ /* 0x004fcc00078e000a */
[----:B------:R-:W2:Y:S01]  /*0520*/  LD.E.64 R12, desc[UR6][R12.64] ;  /* 0x000000060c0c7980 */ /* 0x000ea2000c101b00 */
[----:B---3--:R-:W-:-:S06]  /*0530*/  IMAD.WIDE.U32 R18, R8, 0x8, R18 ;  /* 0x0000000808127825 */ /* 0x008fcc00078e0012 */
[----:B------:R-:W3:Y:S01]  /*0540*/  LD.E.64 R18, desc[UR6][R18.64] ;  /* 0x0000000612127980 */ /* 0x000ee2000c101b00 */
[----:B--2---:R-:W-:-:S06]  /*0550*/  IMAD.WIDE.U32 R16, R9, 0x8, R12 ;  /* 0x0000000809107825 */ /* 0x004fcc00078e000c */
[----:B------:R-:W2:Y:S01]  /*0560*/  LD.E.64 R16, desc[UR6][R16.64] ;  /* 0x0000000610107980 */ /* 0x000ea2000c101b00 */
[----:B------:R-:W-:Y:S01]  /*0570*/  UMOV UR4, 0x55555555 ;  /* 0x5555555500047882 */ /* 0x000fe20000000000 */
[----:B------:R-:W-:Y:S01]  /*0580*/  UMOV UR5, 0x3fc55555 ;  /* 0x3fc5555500057882 */ /* 0x000fe20000000000 */
[----:B---3--:R-:W-:Y:S01]  /*0590*/  IMAD.WIDE.U32 R10, R9, 0x8, R18 ;  /* 0x00000008090a7825 */ /* 0x008fe200078e0012 */
[----:B--2---:R-:W-:-:S08]  /*05a0*/  DFMA R4, R16, R4, R14 ;  /* 0x000000041004722b */ /* 0x004fd0000000000e */
[----:B------:R-:W-:-:S07]  /*05b0*/  DMUL R4, R4, UR4 ;  /* 0x0000000404047c28 */ /* 0x000fce0008000000 */
[----:B------:R0:W-:Y:S04]  /*05c0*/  ST.E.64 desc[UR6][R10.64], R4 ;  /* 0x000000040a007985 */ /* 0x0001e8000c101b06 */
[----:B------:R-:W2:Y:S04]  /*05d0*/  LDG.E.64 R12, desc[UR6][R6.64] ;  /* 0x00000006060c7981 */ /* 0x000ea8000c1e1b00 */
[----:B------:R-:W3:Y:S01]  /*05e0*/  LDG.E.64 R2, desc[UR6][R2.64] ;  /* 0x0000000602027981 */ /* 0x000ee2000c1e1b00 */
[----:B--2---:R-:W-:-:S04]  /*05f0*/  IMAD.WIDE.U32 R12, R8, 0x8, R12 ;  /* 0x00000008080c7825 */ /* 0x004fc800078e000c */
[----:B---3--:R-:W-:Y:S02]  /*0600*/  IMAD.WIDE.U32 R16, R8, 0x8, R2 ;  /* 0x0000000808107825 */ /* 0x008fe400078e0002 */
[----:B------:R-:W2:Y:S04]  /*0610*/  LD.E.64 R12, desc[UR6][R12.64] ;  /* 0x000000060c0c7980 */ /* 0x000ea8000c101b00 */
[----:B------:R-:W3:Y:S01]  /*0620*/  LD.E.64 R16, desc[UR6][R16.64] ;  /* 0x0000000610107980 */ /* 0x000ee2000c101b00 */
[----:B--2---:R-:W-:-:S04]  /*0630*/  IMAD.WIDE.U32 R14, R9, 0x8, R12 ;  /* 0x00000008090e7825 */ /* 0x004fc800078e000c */
[----:B---3--:R-:W-:Y:S02]  /*0640*/  IMAD.WIDE.U32 R8, R9, 0x8, R16 ;  /* 0x0000000809087825 */ /* 0x008fe400078e0010 */
[----:B------:R-:W0:Y:S04]  /*0650*/  LD.E.64 R14, desc[UR6][R14.64] ;  /* 0x000000060e0e7980 */ /* 0x000e28000c101b00 */
[----:B------:R-:W0:Y:S02]  /*0660*/  LD.E.64 R8, desc[UR6][R8.64] ;  /* 0x0000000608087980 */ /* 0x000e24000c101b00 */
[----:B0-----:R-:W-:-:S08]  /*0670*/  DADD R4, R14, -R8 ;  /* 0x000000000e047229 */ /* 0x001fd00000000808 */
[----:B------:R-:W-:-:S11]  /*0680*/  DMUL R4, R4, R4 ;  /* 0x0000000404047228 */ /* 0x000fd60000000000 */
.L_x_1:
[----:B------:R-:W-:Y:S05]  /*0690*/  BSYNC.RECONVERGENT B0 ;  /* 0x0000000000007941 */ /* 0x000fea0003800200 */
.L_x_0:
[----:B------:R-:W0:Y:S02]  /*06a0*/  LDC.64 R2, c[0x0][0x3a8] ;  /* 0x0000ea00ff027b82 */ /* 0x000e240000000a00 */
[----:B0-----:R-:W-:Y:S01]  /*06b0*/  REDG.E.ADD.F64.RN.STRONG.GPU desc[UR6][R2.64], R4 ;  /* 0x00000004020079a6 */ /* 0x001fe2000c12ff06 */
[----:B------:R-:W-:Y:S05]  /*06c0*/  EXIT ;  /* 0x000000000000794d */ /* 0x000fea0003800000 */
        .weak           $__internal_0_$__cuda_sm20_dblrcp_rn_slowpath_v3
        .type           $__internal_0_$__cuda_sm20_dblrcp_rn_slowpath_v3,@function
        .size           $__internal_0_$__cuda_sm20_dblrcp_rn_slowpath_v3,(.L_x_7 - $__internal_0_$__cuda_sm20_dblrcp_rn_slowpath_v3)
$__internal_0_$__cuda_sm20_dblrcp_rn_slowpath_v3:
[----:B------:R-:W-:Y:S02]  /*06d0*/  MOV R4, R10 ;  /* 0x0000000a00047202 */ /* 0x000fe40000000f00 */
[----:B------:R-:W-:-:S06]  /*06e0*/  MOV R5, R11 ;  /* 0x0000000b00057202 */ /* 0x000fcc0000000f00 */
[----:B------:R-:W-:-:S14]  /*06f0*/  DSETP.GTU.AND P0, PT, |R4|, +INF , PT ;  /* 0x7ff000000400742a */ /* 0x000fdc0003f0c200 */
[----:B------:R-:W-:Y:S05]  /*0700*/  @P0 BRA `(.L_x_3) ;  /* 0x00000000007c0947 */ /* 0x000fea0003800000 */
[----:B------:R-:W-:-:S04]  /*0710*/  LOP3.LUT R7, R11, 0x7fffffff, RZ, 0xc0, !PT ;  /* 0x7fffffff0b077812 */ /* 0x000fc800078ec0ff */
[----:B------:R-:W-:-:S04]  /*0720*/  IADD3 R10, PT, PT, R7, -0x1, RZ ;  /* 0xffffffff070a7810 */ /* 0x000fc80007ffe0ff */
[----:B------:R-:W-:-:S13]  /*0730*/  ISETP.GE.U32.AND P0, PT, R10, 0x7fefffff, PT ;  /* 0x7fefffff0a00780c */ /* 0x000fda0003f06070 */
[----:B------:R-:W-:Y:S01]  /*0740*/  @P0 LOP3.LUT R11, R5, 0x7ff00000, RZ, 0x3c, !PT ;  /* 0x7ff00000050b0812 */ /* 0x000fe200078e3cff */
[----:B------:R-:W-:Y:S01]  /*0750*/  @P0 IMAD.MOV.U32 R10, RZ, RZ, RZ ;  /* 0x000000ffff0a0224 */ /* 0x000fe200078e00ff */
[----:B------:R-:W-:Y:S06]  /*0760*/  @P0 BRA `(.L_x_4) ;  /* 0x00000000006c0947 */ /* 0x000fec0003800000 */
[----:B------:R-:W-:-:S13]  /*0770*/  ISETP.GE.U32.AND P0, PT, R7, 0x1000001, PT ;  /* 0x010000010700780c */ /* 0x000fda0003f06070 */
[----:B------:R-:W-:Y:S05]  /*0780*/  @!P0 BRA `(.L_x_5) ;  /* 0x0000000000348947 */ /* 0x000fea0003800000 */
[----:B------:R-:W-:Y:S02]  /*0790*/  IADD3 R11, PT, PT, R5, -0x3fe00000, RZ ;  /* 0xc0200000050b7810 */ /* 0x000fe40007ffe0ff */
[----:B------:R-:W-:Y:S02]  /*07a0*/  MOV R10, R4 ;  /* 0x00000004000a7202 */ /* 0x000fe40000000f00 */
[----:B------:R-:W0:Y:S04]  /*07b0*/  MUFU.RCP64H R13, R11 ;  /* 0x0000000b000d7308 */ /* 0x000e280000001800 */
[----:B0-----:R-:W-:-:S08]  /*07c0*/  DFMA R16, -R10, R12, 1 ;  /* 0x3ff000000a10742b */ /* 0x001fd0000000010c */
[----:B------:R-:W-:-:S08]  /*07d0*/  DFMA R16, R16, R16, R16 ;  /* 0x000000101010722b */ /* 0x000fd00000000010 */
[----:B------:R-:W-:-:S08]  /*07e0*/  DFMA R16, R12, R16, R12 ;  /* 0x000000100c10722b */ /* 0x000fd0000000000c */
[----:B------:R-:W-:-:S08]  /*07f0*/  DFMA R12, -R10, R16, 1 ;  /* 0x3ff000000a0c742b */ /* 0x000fd00000000110 */
[----:B------:R-:W-:-:S08]  /*0800*/  DFMA R12, R16, R12, R16 ;  /* 0x0000000c100c722b */ /* 0x000fd00000000010 */
[----:B------:R-:W-:-:S08]  /*0810*/  DMUL R12, R12, 2.2250738585072013831e-308 ;  /* 0x001000000c0c7828 */ /* 0x000fd00000000000 */
[----:B------:R-:W-:-:S08]  /*0820*/  DFMA R4, -R4, R12, 1 ;  /* 0x3ff000000404742b */ /* 0x000fd0000000010c */
[----:B------:R-:W-:-:S08]  /*0830*/  DFMA R4, R4, R4, R4 ;  /* 0x000000040404722b */ /* 0x000fd00000000004 */
[----:B------:R-:W-:Y:S01]  /*0840*/  DFMA R10, R12, R4, R12 ;  /* 0x000000040c0a722b */ /* 0x000fe2000000000c */
[----:B------:R-:W-:Y:S10]  /*0850*/  BRA `(.L_x_4) ;  /* 0x0000000000307947 */ /* 0x000ff40003800000 */
.L_x_5:
[----:B------:R-:W-:Y:S01]  /*0860*/  DMUL R4, R4, 8.11296384146066816958e+31 ;  /* 0x4690000004047828 */ /* 0x000fe20000000000 */
[----:B------:R-:W-:-:S05]  /*0870*/  MOV R10, R12 ;  /* 0x0000000c000a7202 */ /* 0x000fca0000000f00 */
[----:B------:R-:W0:Y:S02]  /*0880*/  MUFU.RCP64H R11, R5 ;  /* 0x00000005000b7308 */ /* 0x000e240000001800 */
[----:B0-----:R-:W-:-:S08]  /*0890*/  DFMA R12, -R4, R10, 1 ;  /* 0x3ff00000040c742b */ /* 0x001fd0000000010a */
[----:B------:R-:W-:-:S08]  /*08a0*/  DFMA R12, R12, R12, R12 ;  /* 0x0000000c0c0c722b */ /* 0x000fd0000000000c */
[----:B------:R-:W-:-:S08]  /*08b0*/  DFMA R12, R10, R12, R10 ;  /* 0x0000000c0a0c722b */ /* 0x000fd0000000000a */
[----:B------:R-:W-:-:S08]  /*08c0*/  DFMA R10, -R4, R12, 1 ;  /* 0x3ff00000040a742b */ /* 0x000fd0000000010c */
[----:B------:R-:W-:-:S08]  /*08d0*/  DFMA R10, R12, R10, R12 ;  /* 0x0000000a0c0a722b */ /* 0x000fd0000000000c */
[----:B------:R-:W-:Y:S01]  /*08e0*/  DMUL R10, R10, 8.11296384146066816958e+31 ;  /* 0x469000000a0a7828 */ /* 0x000fe20000000000 */
[----:B------:R-:W-:Y:S10]  /*08f0*/  BRA `(.L_x_4) ;  /* 0x0000000000087947 */ /* 0x000ff40003800000 */
.L_x_3:
[----:B------:R-:W-:Y:S01]  /*0900*/  LOP3.LUT R11, R5, 0x80000, RZ, 0xfc, !PT ;  /* 0x00080000050b7812 */ /* 0x000fe200078efcff */
[----:B------:R-:W-:-:S07]  /*0910*/  IMAD.MOV.U32 R10, RZ, RZ, R4 ;  /* 0x000000ffff0a7224 */ /* 0x000fce00078e0004 */
.L_x_4:
[----:B------:R-:W-:Y:S02]  /*0920*/  MOV R7, 0x0 ;  /* 0x0000000000077802 */ /* 0x000fe40000000f00 */
[----:B------:R-:W-:Y:S02]  /*0930*/  MOV R4, R10 ;  /* 0x0000000a00047202 */ /* 0x000fe40000000f00 */
[----:B------:R-:W-:Y:S01]  /*0940*/  MOV R5, R11 ;  /* 0x0000000b00057202 */ /* 0x000fe20000000f00 */
[----:B------:R-:W-:Y:S06]  /*0950*/  RET.REL.NODEC R6 `(_Z15jacobi_stopTestiPPPdS1_S1_iS_) ;  /* 0xfffffff406a87950 */ /* 0x000fec0003c3ffff */
.L_x_6:
[----:B------:R-:W-:-:S00]  /*0960*/  BRA `(.L_x_6) ;  /* 0xfffffffc00fc7947 */ /* 0x000fc0000383ffff */
[----:B------:R-:W-:-:S00]  /*0970*/  NOP ;  /* 0x0000000000007918 */ /* 0x000fc00000000000 */
        /* <DEDUP_REMOVED lines=8> */
.L_x_7:


//--------------------- .nv.shared.reserved.0     --------------------------
	.section	.nv.shared.reserved.0,"aw",@nobits
	.weak		__nv_reservedSMEM_offset_0_alias
	.size		__nv_reservedSMEM_offset_0_alias, 0, 64
	.other		__nv_reservedSMEM_offset_0_alias,@"STO_CUDA_RESERVED_SHARED STV_DEFAULT"
__nv_reservedSMEM_offset_0_alias:
	.zero		0
	.zero		64


//--------------------- .nv.constant0._Z15jacobi_stopTestiPPPdS1_S1_iS_ --------------------------
	.section	.nv.constant0._Z15jacobi_stopTestiPPPdS1_S1_iS_,"a",@progbits
	.sectionflags	@""
	.align	4
.nv.constant0._Z15jacobi_stopTestiPPPdS1_S1_iS_:
	.zero		944


//--------------------- SYMBOLS --------------------------

	.type		.nv.reservedSmem.offset0,@object
	.size		.nv.reservedSmem.offset0,0x4
